//
// Generated by NVIDIA NVVM Compiler
//
// Compiler Build ID: CL-36424714
// Cuda compilation tools, release 13.0, V13.0.88
// Based on NVVM 20.0.0
//

.version 9.0
.target sm_100
.address_size 64

	// .globl	_Z11convolutionPfS_S_ii
// _ZZ11convolutionPfS_S_iiE4tile has been demoted

.visible .entry _Z11convolutionPfS_S_ii(
	.param .u64 .ptr .align 1 _Z11convolutionPfS_S_ii_param_0,
	.param .u64 .ptr .align 1 _Z11convolutionPfS_S_ii_param_1,
	.param .u64 .ptr .align 1 _Z11convolutionPfS_S_ii_param_2,
	.param .u32 _Z11convolutionPfS_S_ii_param_3,
	.param .u32 _Z11convolutionPfS_S_ii_param_4
)
{
	.reg .pred 	%p<15>;
	.reg .b32 	%r<57>;
	.reg .b32 	%f<113>;
	.reg .b64 	%rd<24>;
	// demoted variable
	.shared .align 4 .b8 _ZZ11convolutionPfS_S_iiE4tile[24];
	ld.param.u64 	%rd8, [_Z11convolutionPfS_S_ii_param_0];
	ld.param.u64 	%rd10, [_Z11convolutionPfS_S_ii_param_1];
	ld.param.u64 	%rd9, [_Z11convolutionPfS_S_ii_param_2];
	ld.param.u32 	%r25, [_Z11convolutionPfS_S_ii_param_3];
	ld.param.u32 	%r24, [_Z11convolutionPfS_S_ii_param_4];
	cvta.to.global.u64 	%rd1, %rd10;
	mov.u32 	%r1, %tid.x;
	mov.u32 	%r26, %ctaid.x;
	mov.u32 	%r27, %ntid.x;
	mad.lo.s32 	%r2, %r26, %r27, %r1;
	setp.gt.s32 	%p2, %r2, -1;
	setp.lt.s32 	%p3, %r2, %r25;
	and.pred  	%p1, %p2, %p3;
	not.pred 	%p4, %p1;
	@%p4 bra 	$L__BB0_2;
	cvta.to.global.u64 	%rd11, %rd8;
	mul.wide.u32 	%rd12, %r2, 4;
	add.s64 	%rd13, %rd11, %rd12;
	ld.global.f32 	%f14, [%rd13];
	shl.b32 	%r32, %r1, 2;
	mov.u32 	%r33, _ZZ11convolutionPfS_S_iiE4tile;
	add.s32 	%r34, %r33, %r32;
	st.shared.f32 	[%r34], %f14;
	bra.uni 	$L__BB0_3;
$L__BB0_2:
	shl.b32 	%r28, %r1, 2;
	mov.u32 	%r29, _ZZ11convolutionPfS_S_iiE4tile;
	add.s32 	%r30, %r29, %r28;
	mov.b32 	%r31, 0;
	st.shared.u32 	[%r30], %r31;
$L__BB0_3:
	bar.sync 	0;
	setp.lt.s32 	%p5, %r24, 1;
	mov.f32 	%f112, 0f00000000;
	@%p5 bra 	$L__BB0_16;
	and.b32  	%r3, %r24, 15;
	setp.lt.u32 	%p6, %r24, 16;
	mov.f32 	%f112, 0f00000000;
	mov.b32 	%r53, 0;
	@%p6 bra 	$L__BB0_7;
	and.b32  	%r53, %r24, 2147483632;
	neg.s32 	%r51, %r53;
	shl.b32 	%r36, %r1, 2;
	mov.u32 	%r37, _ZZ11convolutionPfS_S_iiE4tile;
	add.s32 	%r38, %r36, %r37;
	add.s32 	%r50, %r38, 32;
	add.s64 	%rd22, %rd1, 32;
	mov.f32 	%f112, 0f00000000;
$L__BB0_6:
	.pragma "nounroll";
	ld.shared.f32 	%f19, [%r50+-32];
	ld.global.f32 	%f20, [%rd22+-32];
	fma.rn.f32 	%f21, %f19, %f20, %f112;
	ld.shared.f32 	%f22, [%r50+-28];
	ld.global.f32 	%f23, [%rd22+-28];
	fma.rn.f32 	%f24, %f22, %f23, %f21;
	ld.shared.f32 	%f25, [%r50+-24];
	ld.global.f32 	%f26, [%rd22+-24];
	fma.rn.f32 	%f27, %f25, %f26, %f24;
	ld.shared.f32 	%f28, [%r50+-20];
	ld.global.f32 	%f29, [%rd22+-20];
	fma.rn.f32 	%f30, %f28, %f29, %f27;
	ld.shared.f32 	%f31, [%r50+-16];
	ld.global.f32 	%f32, [%rd22+-16];
	fma.rn.f32 	%f33, %f31, %f32, %f30;
	ld.shared.f32 	%f34, [%r50+-12];
	ld.global.f32 	%f35, [%rd22+-12];
	fma.rn.f32 	%f36, %f34, %f35, %f33;
	ld.shared.f32 	%f37, [%r50+-8];
	ld.global.f32 	%f38, [%rd22+-8];
	fma.rn.f32 	%f39, %f37, %f38, %f36;
	ld.shared.f32 	%f40, [%r50+-4];
	ld.global.f32 	%f41, [%rd22+-4];
	fma.rn.f32 	%f42, %f40, %f41, %f39;
	ld.shared.f32 	%f43, [%r50];
	ld.global.f32 	%f44, [%rd22];
	fma.rn.f32 	%f45, %f43, %f44, %f42;
	ld.shared.f32 	%f46, [%r50+4];
	ld.global.f32 	%f47, [%rd22+4];
	fma.rn.f32 	%f48, %f46, %f47, %f45;
	ld.shared.f32 	%f49, [%r50+8];
	ld.global.f32 	%f50, [%rd22+8];
	fma.rn.f32 	%f51, %f49, %f50, %f48;
	ld.shared.f32 	%f52, [%r50+12];
	ld.global.f32 	%f53, [%rd22+12];
	fma.rn.f32 	%f54, %f52, %f53, %f51;
	ld.shared.f32 	%f55, [%r50+16];
	ld.global.f32 	%f56, [%rd22+16];
	fma.rn.f32 	%f57, %f55, %f56, %f54;
	ld.shared.f32 	%f58, [%r50+20];
	ld.global.f32 	%f59, [%rd22+20];
	fma.rn.f32 	%f60, %f58, %f59, %f57;
	ld.shared.f32 	%f61, [%r50+24];
	ld.global.f32 	%f62, [%rd22+24];
	fma.rn.f32 	%f63, %f61, %f62, %f60;
	ld.shared.f32 	%f64, [%r50+28];
	ld.global.f32 	%f65, [%rd22+28];
	fma.rn.f32 	%f112, %f64, %f65, %f63;
	add.s32 	%r51, %r51, 16;
	add.s32 	%r50, %r50, 64;
	add.s64 	%rd22, %rd22, 64;
	setp.ne.s32 	%p7, %r51, 0;
	@%p7 bra 	$L__BB0_6;
$L__BB0_7:
	setp.eq.s32 	%p8, %r3, 0;
	@%p8 bra 	$L__BB0_16;
	and.b32  	%r12, %r24, 7;
	setp.lt.u32 	%p9, %r3, 8;
	@%p9 bra 	$L__BB0_10;
	add.s32 	%r39, %r53, %r1;
	shl.b32 	%r40, %r39, 2;
	mov.u32 	%r41, _ZZ11convolutionPfS_S_iiE4tile;
	add.s32 	%r42, %r41, %r40;
	ld.shared.f32 	%f67, [%r42];
	mul.wide.u32 	%rd14, %r53, 4;
	add.s64 	%rd15, %rd1, %rd14;
	ld.global.f32 	%f68, [%rd15];
	fma.rn.f32 	%f69, %f67, %f68, %f112;
	ld.shared.f32 	%f70, [%r42+4];
	ld.global.f32 	%f71, [%rd15+4];
	fma.rn.f32 	%f72, %f70, %f71, %f69;
	ld.shared.f32 	%f73, [%r42+8];
	ld.global.f32 	%f74, [%rd15+8];
	fma.rn.f32 	%f75, %f73, %f74, %f72;
	ld.shared.f32 	%f76, [%r42+12];
	ld.global.f32 	%f77, [%rd15+12];
	fma.rn.f32 	%f78, %f76, %f77, %f75;
	ld.shared.f32 	%f79, [%r42+16];
	ld.global.f32 	%f80, [%rd15+16];
	fma.rn.f32 	%f81, %f79, %f80, %f78;
	ld.shared.f32 	%f82, [%r42+20];
	ld.global.f32 	%f83, [%rd15+20];
	fma.rn.f32 	%f84, %f82, %f83, %f81;
	ld.shared.f32 	%f85, [%r42+24];
	ld.global.f32 	%f86, [%rd15+24];
	fma.rn.f32 	%f87, %f85, %f86, %f84;
	ld.shared.f32 	%f88, [%r42+28];
	ld.global.f32 	%f89, [%rd15+28];
	fma.rn.f32 	%f112, %f88, %f89, %f87;
	add.s32 	%r53, %r53, 8;
$L__BB0_10:
	setp.eq.s32 	%p10, %r12, 0;
	@%p10 bra 	$L__BB0_16;
	and.b32  	%r15, %r24, 3;
	setp.lt.u32 	%p11, %r12, 4;
	@%p11 bra 	$L__BB0_13;
	add.s32 	%r43, %r53, %r1;
	shl.b32 	%r44, %r43, 2;
	mov.u32 	%r45, _ZZ11convolutionPfS_S_iiE4tile;
	add.s32 	%r46, %r45, %r44;
	ld.shared.f32 	%f91, [%r46];
	mul.wide.u32 	%rd16, %r53, 4;
	add.s64 	%rd17, %rd1, %rd16;
	ld.global.f32 	%f92, [%rd17];
	fma.rn.f32 	%f93, %f91, %f92, %f112;
	ld.shared.f32 	%f94, [%r46+4];
	ld.global.f32 	%f95, [%rd17+4];
	fma.rn.f32 	%f96, %f94, %f95, %f93;
	ld.shared.f32 	%f97, [%r46+8];
	ld.global.f32 	%f98, [%rd17+8];
	fma.rn.f32 	%f99, %f97, %f98, %f96;
	ld.shared.f32 	%f100, [%r46+12];
	ld.global.f32 	%f101, [%rd17+12];
	fma.rn.f32 	%f112, %f100, %f101, %f99;
	add.s32 	%r53, %r53, 4;
$L__BB0_13:
	setp.eq.s32 	%p12, %r15, 0;
	@%p12 bra 	$L__BB0_16;
	mul.wide.u32 	%rd18, %r53, 4;
	add.s64 	%rd23, %rd1, %rd18;
	add.s32 	%r47, %r1, %r53;
	shl.b32 	%r48, %r47, 2;
	mov.u32 	%r49, _ZZ11convolutionPfS_S_iiE4tile;
	add.s32 	%r56, %r49, %r48;
	neg.s32 	%r55, %r15;
$L__BB0_15:
	.pragma "nounroll";
	ld.shared.f32 	%f102, [%r56];
	ld.global.f32 	%f103, [%rd23];
	fma.rn.f32 	%f112, %f102, %f103, %f112;
	add.s64 	%rd23, %rd23, 4;
	add.s32 	%r56, %r56, 4;
	add.s32 	%r55, %r55, 1;
	setp.ne.s32 	%p13, %r55, 0;
	@%p13 bra 	$L__BB0_15;
$L__BB0_16:
	@%p4 bra 	$L__BB0_18;
	cvta.to.global.u64 	%rd19, %rd9;
	mul.wide.u32 	%rd20, %r2, 4;
	add.s64 	%rd21, %rd19, %rd20;
	st.global.f32 	[%rd21], %f112;
$L__BB0_18:
	ret;

}


// ===== COMPILED SASS (sm_100) =====

	.target	sm_100

	.elftype	@"ET_EXEC"


//--------------------- .note.nv.tkinfo           --------------------------
	.section	.note.nv.tkinfo,"",@"SHT_NOTE"
	.sectionflags	@"SHF_NOTE_NV_TKINFO"
	.tkinfo
        /*0018*/ 	.word	0x00000002
        /*0030*/ 	.string	""
        /*0030*/ 	.string	"ptxas"
        /*0030*/ 	.string	"Cuda compilation tools, release 13.0, V13.0.88"
        /*0030*/ 	.string	"Build cuda_13.0.r13.0/compiler.36424714_0"
        /*0030*/ 	.string	"-arch sm_100 -m 64 "



//--------------------- .note.nv.cuinfo           --------------------------
	.section	.note.nv.cuinfo,"",@"SHT_NOTE"
	.sectionflags	@"SHF_NOTE_NV_CUINFO"
        /*0018*/ 	.short	0x0002
        /*001a*/ 	.short	0x0064
        /*001c*/ 	.short	0x0082
	.zero		2


//--------------------- .nv.info                  --------------------------
	.section	.nv.info,"",@"SHT_CUDA_INFO"
	.align	4


	//----- nvinfo : EIATTR_REGCOUNT
	.align		4
        /*0000*/ 	.byte	0x04, 0x2f
        /*0002*/ 	.short	(.L_1 - .L_0)
	.align		4
.L_0:
        /*0004*/ 	.word	index@(_Z11convolutionPfS_S_ii)
        /*0008*/ 	.word	0x00000020


	//----- nvinfo : EIATTR_FRAME_SIZE
	.align		4
.L_1:
        /*000c*/ 	.byte	0x04, 0x11
        /*000e*/ 	.short	(.L_3 - .L_2)
	.align		4
.L_2:
        /*0010*/ 	.word	index@(_Z11convolutionPfS_S_ii)
        /*0014*/ 	.word	0x00000000


	//----- nvinfo : EIATTR_MIN_STACK_SIZE
	.align		4
.L_3:
        /*0018*/ 	.byte	0x04, 0x12
        /*001a*/ 	.short	(.L_5 - .L_4)
	.align		4
.L_4:
        /*001c*/ 	.word	index@(_Z11convolutionPfS_S_ii)
        /*0020*/ 	.word	0x00000000
.L_5:


//--------------------- .nv.compat                --------------------------
	.section	.nv.compat,"",@"SHT_CUDA_COMPAT_INFO"
	.align	4
        /*0000*/ 	.byte	0x02, 0x09, 0x00, 0x00, 0x02, 0x02, 0x01, 0x00, 0x02, 0x05, 0x05, 0x00, 0x03, 0x07, 0x01, 0x01
        /*0010*/ 	.byte	0x02, 0x03, 0x00, 0x00, 0x02, 0x06, 0x01, 0x00, 0x04, 0x0b, 0x08, 0x00, 0x09, 0x00, 0x00, 0x00
        /*0020*/ 	.byte	0x00, 0x00, 0x00, 0x00


//--------------------- .nv.info._Z11convolutionPfS_S_ii --------------------------
	.section	.nv.info._Z11convolutionPfS_S_ii,"",@"SHT_CUDA_INFO"
	.sectionflags	@""
	.align	4


	//----- nvinfo : EIATTR_CUDA_API_VERSION
	.align		4
        /*0000*/ 	.byte	0x04, 0x37
        /*0002*/ 	.short	(.L_7 - .L_6)
.L_6:
        /*0004*/ 	.word	0x00000082


	//----- nvinfo : EIATTR_KPARAM_INFO
	.align		4
.L_7:
        /*0008*/ 	.byte	0x04, 0x17
        /*000a*/ 	.short	(.L_9 - .L_8)
.L_8:
        /*000c*/ 	.word	0x00000000
        /*0010*/ 	.short	0x0004
        /*0012*/ 	.short	0x001c
        /*0014*/ 	.byte	0x00, 0xf0, 0x11, 0x00


	//----- nvinfo : EIATTR_KPARAM_INFO
	.align		4
.L_9:
        /*0018*/ 	.byte	0x04, 0x17
        /*001a*/ 	.short	(.L_11 - .L_10)
.L_10:
        /*001c*/ 	.word	0x00000000
        /*0020*/ 	.short	0x0003
        /*0022*/ 	.short	0x0018
        /*0024*/ 	.byte	0x00, 0xf0, 0x11, 0x00


	//----- nvinfo : EIATTR_KPARAM_INFO
	.align		4
.L_11:
        /*0028*/ 	.byte	0x04, 0x17
        /*002a*/ 	.short	(.L_13 - .L_12)
.L_12:
        /*002c*/ 	.word	0x00000000
        /*0030*/ 	.short	0x0002
        /*0032*/ 	.short	0x0010
        /*0034*/ 	.byte	0x00, 0xf5, 0x21, 0x00


	//----- nvinfo : EIATTR_KPARAM_INFO
	.align		4
.L_13:
        /*0038*/ 	.byte	0x04, 0x17
        /*003a*/ 	.short	(.L_15 - .L_14)
.L_14:
        /*003c*/ 	.word	0x00000000
        /*0040*/ 	.short	0x0001
        /*0042*/ 	.short	0x0008
        /*0044*/ 	.byte	0x00, 0xf5, 0x21, 0x00


	//----- nvinfo : EIATTR_KPARAM_INFO
	.align		4
.L_15:
        /*0048*/ 	.byte	0x04, 0x17
        /*004a*/ 	.short	(.L_17 - .L_16)
.L_16:
        /*004c*/ 	.word	0x00000000
        /*0050*/ 	.short	0x0000
        /*0052*/ 	.short	0x0000
        /*0054*/ 	.byte	0x00, 0xf5, 0x21, 0x00


	//----- nvinfo : EIATTR_SPARSE_MMA_MASK
	.align		4
.L_17:
        /*0058*/ 	.byte	0x03, 0x50
        /*005a*/ 	.short	0x0000


	//----- nvinfo : EIATTR_MAXREG_COUNT
	.align		4
        /*005c*/ 	.byte	0x03, 0x1b
        /*005e*/ 	.short	0x00ff


	//----- nvinfo : EIATTR_NUM_BARRIERS
	.align		4
        /*0060*/ 	.byte	0x02, 0x4c
        /*0062*/ 	.byte	0x01
	.zero		1


	//----- nvinfo : EIATTR_MERCURY_ISA_VERSION
	.align		4
        /*0064*/ 	.byte	0x03, 0x5f
        /*0066*/ 	.short	0x0101


	//----- nvinfo : EIATTR_VRC_CTA_INIT_COUNT
	.align		4
        /*0068*/ 	.byte	0x02, 0x4a
	.zero		1
	.zero		1


	//----- nvinfo : EIATTR_EXIT_INSTR_OFFSETS
	.align		4
        /*006c*/ 	.byte	0x04, 0x1c
        /*006e*/ 	.short	(.L_19 - .L_18)


	//   ....[0]....
.L_18:
        /*0070*/ 	.word	0x00000a90


	//   ....[1]....
        /*0074*/ 	.word	0x00000ad0


	//----- nvinfo : EIATTR_CBANK_PARAM_SIZE
	.align		4
.L_19:
        /*0078*/ 	.byte	0x03, 0x19
        /*007a*/ 	.short	0x0020


	//----- nvinfo : EIATTR_PARAM_CBANK
	.align		4
        /*007c*/ 	.byte	0x04, 0x0a
        /*007e*/ 	.short	(.L_21 - .L_20)
	.align		4
.L_20:
        /*0080*/ 	.word	index@(.nv.constant0._Z11convolutionPfS_S_ii)
        /*0084*/ 	.short	0x0380
        /*0086*/ 	.short	0x0020


	//----- nvinfo : EIATTR_SW_WAR
	.align		4
.L_21:
        /*0088*/ 	.byte	0x04, 0x36
        /*008a*/ 	.short	(.L_23 - .L_22)
.L_22:
        /*008c*/ 	.word	0x00000008
.L_23:


//--------------------- .nv.callgraph             --------------------------
	.section	.nv.callgraph,"",@"SHT_CUDA_CALLGRAPH"
	.align	4
	.sectionentsize	8
	.align		4
        /*0000*/ 	.word	0x00000000
	.align		4
        /*0004*/ 	.word	0xffffffff
	.align		4
        /*0008*/ 	.word	0x00000000
	.align		4
        /*000c*/ 	.word	0xfffffffe
	.align		4
        /*0010*/ 	.word	0x00000000
	.align		4
        /*0014*/ 	.word	0xfffffffd
	.align		4
        /*0018*/ 	.word	0x00000000
	.align		4
        /*001c*/ 	.word	0xfffffffc


//--------------------- .text._Z11convolutionPfS_S_ii --------------------------
	.section	.text._Z11convolutionPfS_S_ii,"ax",@progbits
	.align	128
        .global         _Z11convolutionPfS_S_ii
        .type           _Z11convolutionPfS_S_ii,@function
        .size           _Z11convolutionPfS_S_ii,(.L_x_7 - _Z11convolutionPfS_S_ii)
        .other          _Z11convolutionPfS_S_ii,@"STO_CUDA_ENTRY STV_DEFAULT"
_Z11convolutionPfS_S_ii:
.text._Z11convolutionPfS_S_ii:
[----:B------:R-:W-:Y:S01]  /*0000*/  LDC R1, c[0x0][0x37c] ;  /* 0x0000df00ff017b82 */ /* 0x000fe20000000800 */
[----:B------:R-:W0:Y:S07]  /*0010*/  S2R R0, SR_TID.X ;  /* 0x0000000000007919 */ /* 0x000e2e0000002100 */
[----:B------:R-:W0:Y:S01]  /*0020*/  S2UR UR4, SR_CTAID.X ;  /* 0x00000000000479c3 */ /* 0x000e220000002500 */
[----:B------:R-:W1:Y:S01]  /*0030*/  LDCU UR5, c[0x0][0x398] ;  /* 0x00007300ff0577ac */ /* 0x000e620008000800 */
[----:B------:R-:W2:Y:S06]  /*0040*/  LDCU.64 UR10, c[0x0][0x358] ;  /* 0x00006b00ff0a77ac */ /* 0x000eac0008000a00 */
[----:B------:R-:W0:Y:S01]  /*0050*/  LDC R3, c[0x0][0x360] ;  /* 0x0000d800ff037b82 */ /* 0x000e220000000800 */
[----:B------:R-:W3:Y:S01]  /*0060*/  LDCU UR6, c[0x0][0x39c] ;  /* 0x00007380ff0677ac */ /* 0x000ee20008000800 */
[----:B0-----:R-:W-:-:S05]  /*0070*/  IMAD R4, R3, UR4, R0 ;  /* 0x0000000403047c24 */ /* 0x001fca000f8e0200 */
[----:B-1----:R-:W-:-:S04]  /*0080*/  ISETP.GE.AND P0, PT, R4, UR5, PT ;  /* 0x0000000504007c0c */ /* 0x002fc8000bf06270 */
[----:B------:R-:W-:-:S13]  /*0090*/  ISETP.GT.AND P0, PT, R4, -0x1, !P0 ;  /* 0xffffffff0400780c */ /* 0x000fda0004704270 */
[----:B------:R-:W0:Y:S02]  /*00a0*/  @P0 LDC.64 R2, c[0x0][0x380] ;  /* 0x0000e000ff020b82 */ /* 0x000e240000000a00 */
[----:B0-----:R-:W-:-:S06]  /*00b0*/  @P0 IMAD.WIDE.U32 R2, R4, 0x4, R2 ;  /* 0x0000000404020825 */ /* 0x001fcc00078e0002 */
[----:B--2---:R-:W2:Y:S01]  /*00c0*/  @P0 LDG.E R2, desc[UR10][R2.64] ;  /* 0x0000000a02020981 */ /* 0x004ea2000c1e1900 */
[----:B------:R-:W0:Y:S01]  /*00d0*/  S2UR UR5, SR_CgaCtaId ;  /* 0x00000000000579c3 */ /* 0x000e220000008800 */
[----:B------:R-:W-:Y:S01]  /*00e0*/  UMOV UR4, 0x400 ;  /* 0x0000040000047882 */ /* 0x000fe20000000000 */
[----:B---3--:R-:W-:Y:S01]  /*00f0*/  UISETP.GE.AND UP0, UPT, UR6, 0x1, UPT ;  /* 0x000000010600788c */ /* 0x008fe2000bf06270 */
[----:B------:R-:W-:Y:S01]  /*0100*/  HFMA2 R19, -RZ, RZ, 0, 0 ;  /* 0x00000000ff137431 */ /* 0x000fe200000001ff */
[----:B0-----:R-:W-:-:S06]  /*0110*/  ULEA UR4, UR5, UR4, 0x18 ;  /* 0x0000000405047291 */ /* 0x001fcc000f8ec0ff */
[----:B------:R-:W-:-:S04]  /*0120*/  @P0 MOV R5, UR4 ;  /* 0x0000000400050c02 */ /* 0x000fc80008000f00 */
[----:B------:R-:W-:Y:S02]  /*0130*/  @P0 LEA R9, R0, R5, 0x2 ;  /* 0x0000000500090211 */ /* 0x000fe400078e10ff */
[----:B------:R-:W-:-:S03]  /*0140*/  @!P0 MOV R5, UR4 ;  /* 0x0000000400058c02 */ /* 0x000fc60008000f00 */
[----:B--2---:R0:W-:Y:S01]  /*0150*/  @P0 STS [R9], R2 ;  /* 0x0000000209000388 */ /* 0x0041e20000000800 */
[----:B------:R-:W-:-:S05]  /*0160*/  @!P0 LEA R9, R0, R5, 0x2 ;  /* 0x0000000500098211 */ /* 0x000fca00078e10ff */
[----:B------:R0:W-:Y:S01]  /*0170*/  @!P0 STS [R9], RZ ;  /* 0x000000ff09008388 */ /* 0x0001e20000000800 */
[----:B------:R-:W-:Y:S06]  /*0180*/  BAR.SYNC.DEFER_BLOCKING 0x0 ;  /* 0x0000000000007b1d */ /* 0x000fec0000010000 */
[----:B------:R-:W-:Y:S05]  /*0190*/  BRA.U !UP0, `(.L_x_0) ;  /* 0x00000009083c7547 */ /* 0x000fea000b800000 */
[----:B------:R-:W-:Y:S01]  /*01a0*/  UISETP.GE.U32.AND UP1, UPT, UR6, 0x10, UPT ;  /* 0x000000100600788c */ /* 0x000fe2000bf26070 */
[----:B------:R-:W-:Y:S01]  /*01b0*/  MOV R19, RZ ;  /* 0x000000ff00137202 */ /* 0x000fe20000000f00 */
[----:B------:R-:W-:Y:S01]  /*01c0*/  ULOP3.LUT UR7, UR6, 0xf, URZ, 0xc0, !UPT ;  /* 0x0000000f06077892 */ /* 0x000fe2000f8ec0ff */
[----:B------:R-:W-:-:S03]  /*01d0*/  MOV R7, RZ ;  /* 0x000000ff00077202 */ /* 0x000fc60000000f00 */
[----:B------:R-:W-:-:S03]  /*01e0*/  UISETP.NE.AND UP0, UPT, UR7, URZ, UPT ;  /* 0x000000ff0700728c */ /* 0x000fc6000bf05270 */
[----:B------:R-:W-:Y:S08]  /*01f0*/  BRA.U !UP1, `(.L_x_1) ;  /* 0x0000000509007547 */ /* 0x000ff0000b800000 */
[----:B------:R-:W1:Y:S01]  /*0200*/  LDCU.64 UR4, c[0x0][0x388] ;  /* 0x00007100ff0477ac */ /* 0x000e620008000a00 */
[----:B------:R-:W-:Y:S02]  /*0210*/  IADD3 R6, PT, PT, R9, 0x20, RZ ;  /* 0x0000002009067810 */ /* 0x000fe40007ffe0ff */
[----:B------:R-:W-:Y:S01]  /*0220*/  MOV R19, RZ ;  /* 0x000000ff00137202 */ /* 0x000fe20000000f00 */
[----:B------:R-:W-:-:S04]  /*0230*/  ULOP3.LUT UR8, UR6, 0x7ffffff0, URZ, 0xc0, !UPT ;  /* 0x7ffffff006087892 */ /* 0x000fc8000f8ec0ff */
[----:B------:R-:W-:Y:S02]  /*0240*/  UIADD3 UR9, UPT, UPT, -UR8, URZ, URZ ;  /* 0x000000ff08097290 */ /* 0x000fe4000fffe1ff */
[----:B------:R-:W-:Y:S01]  /*0250*/  MOV R7, UR8 ;  /* 0x0000000800077c02 */ /* 0x000fe20008000f00 */
[----:B-1----:R-:W-:-:S04]  /*0260*/  UIADD3 UR4, UP1, UPT, UR4, 0x20, URZ ;  /* 0x0000002004047890 */ /* 0x002fc8000ff3e0ff */
[----:B------:R-:W-:Y:S02]  /*0270*/  UIADD3.X UR5, UPT, UPT, URZ, UR5, URZ, UP1, !UPT ;  /* 0x00000005ff057290 */ /* 0x000fe40008ffe4ff */
[----:B0-----:R-:W-:-:S04]  /*0280*/  MOV R2, UR4 ;  /* 0x0000000400027c02 */ /* 0x001fc80008000f00 */
[----:B------:R-:W-:-:S07]  /*0290*/  MOV R3, UR5 ;  /* 0x0000000500037c02 */ /* 0x000fce0008000f00 */
.L_x_2:
[----:B------:R-:W2:Y:S04]  /*02a0*/  LDG.E R23, desc[UR10][R2.64+-0x20] ;  /* 0xffffe00a02177981 */ /* 0x000ea8000c1e1900 */
[----:B------:R-:W3:Y:S04]  /*02b0*/  LDG.E R27, desc[UR10][R2.64+-0x1c] ;  /* 0xffffe40a021b7981 */ /* 0x000ee8000c1e1900 */
[----:B------:R-:W4:Y:S04]  /*02c0*/  LDG.E R21, desc[UR10][R2.64+-0x18] ;  /* 0xffffe80a02157981 */ /* 0x000f28000c1e1900 */
[----:B------:R-:W5:Y:S04]  /*02d0*/  LDG.E R20, desc[UR10][R2.64+-0x14] ;  /* 0xffffec0a02147981 */ /* 0x000f68000c1e1900 */
        /* <DEDUP_REMOVED lines=11> */
[----:B------:R0:W5:Y:S01]  /*0390*/  LDG.E R9, desc[UR10][R2.64+0x1c] ;  /* 0x00001c0a02097981 */ /* 0x000162000c1e1900 */
[----:B------:R-:W-:-:S03]  /*03a0*/  UIADD3 UR9, UPT, UPT, UR9, 0x10, URZ ;  /* 0x0000001009097890 */ /* 0x000fc6000fffe0ff */
[----:B------:R-:W2:Y:S01]  /*03b0*/  LDS R24, [R6+-0x20] ;  /* 0xffffe00006187984 */ /* 0x000ea20000000800 */
[----:B------:R-:W-:-:S03]  /*03c0*/  UISETP.NE.AND UP1, UPT, UR9, URZ, UPT ;  /* 0x000000ff0900728c */ /* 0x000fc6000bf25270 */
[----:B------:R-:W3:Y:S01]  /*03d0*/  LDS R26, [R6+-0x1c] ;  /* 0xffffe400061a7984 */ /* 0x000ee20000000800 */
[----:B0-----:R-:W-:-:S03]  /*03e0*/  IADD3 R2, P1, PT, R2, 0x40, RZ ;  /* 0x0000004002027810 */ /* 0x001fc60007f3e0ff */
[----:B------:R-:W4:Y:S01]  /*03f0*/  LDS R29, [R6+-0x18] ;  /* 0xffffe800061d7984 */ /* 0x000f220000000800 */
[----:B------:R-:W-:-:S03]  /*0400*/  IADD3.X R3, PT, PT, RZ, R3, RZ, P1, !PT ;  /* 0x00000003ff037210 */ /* 0x000fc60000ffe4ff */
[----:B------:R-:W5:Y:S01]  /*0410*/  LDS R25, [R6+-0x14] ;  /* 0xffffec0006197984 */ /* 0x000f620000000800 */
[----:B--2---:R-:W-:-:S03]  /*0420*/  FFMA R23, R24, R23, R19 ;  /* 0x0000001718177223 */ /* 0x004fc60000000013 */
[----:B------:R-:W-:Y:S01]  /*0430*/  LDS R19, [R6+-0xc] ;  /* 0xfffff40006137984 */ /* 0x000fe20000000800 */
[----:B---3--:R-:W-:-:S03]  /*0440*/  FFMA R26, R26, R27, R23 ;  /* 0x0000001b1a1a7223 */ /* 0x008fc60000000017 */
[----:B------:R-:W0:Y:S01]  /*0450*/  LDS R27, [R6+-0x10] ;  /* 0xfffff000061b7984 */ /* 0x000e220000000800 */
[----:B----4-:R-:W-:-:S03]  /*0460*/  FFMA R26, R29, R21, R26 ;  /* 0x000000151d1a7223 */ /* 0x010fc6000000001a */
[----:B------:R-:W1:Y:S01]  /*0470*/  LDS R23, [R6+-0x8] ;  /* 0xfffff80006177984 */ /* 0x000e620000000800 */
[----:B-----5:R-:W-:-:S03]  /*0480*/  FFMA R26, R25, R20, R26 ;  /* 0x00000014191a7223 */ /* 0x020fc6000000001a */
[----:B------:R-:W2:Y:S04]  /*0490*/  LDS R21, [R6+-0x4] ;  /* 0xfffffc0006157984 */ /* 0x000ea80000000800 */
[----:B------:R-:W3:Y:S04]  /*04a0*/  LDS R20, [R6] ;  /* 0x0000000006147984 */ /* 0x000ee80000000800 */
[----:B------:R-:W4:Y:S04]  /*04b0*/  LDS R25, [R6+0x4] ;  /* 0x0000040006197984 */ /* 0x000f280000000800 */
[----:B------:R-:W-:Y:S01]  /*04c0*/  LDS R24, [R6+0x10] ;  /* 0x0000100006187984 */ /* 0x000fe20000000800 */
[----:B0-----:R-:W-:-:S03]  /*04d0*/  FFMA R26, R27, R22, R26 ;  /* 0x000000161b1a7223 */ /* 0x001fc6000000001a */
[----:B------:R-:W0:Y:S01]  /*04e0*/  LDS R22, [R6+0x8] ;  /* 0x0000080006167984 */ /* 0x000e220000000800 */
[----:B------:R-:W-:-:S03]  /*04f0*/  FFMA R26, R19, R18, R26 ;  /* 0x00000012131a7223 */ /* 0x000fc6000000001a */
[----:B------:R-:W5:Y:S01]  /*0500*/  LDS R27, [R6+0xc] ;  /* 0x00000c00061b7984 */ /* 0x000f620000000800 */
[----:B-1----:R-:W-:-:S03]  /*0510*/  FFMA R26, R23, R12, R26 ;  /* 0x0000000c171a7223 */ /* 0x002fc6000000001a */
[----:B------:R-:W1:Y:S01]  /*0520*/  LDS R18, [R6+0x14] ;  /* 0x0000140006127984 */ /* 0x000e620000000800 */
[----:B--2---:R-:W-:-:S03]  /*0530*/  FFMA R21, R21, R10, R26 ;  /* 0x0000000a15157223 */ /* 0x004fc6000000001a */
[----:B------:R-:W2:Y:S01]  /*0540*/  LDS R19, [R6+0x18] ;  /* 0x0000180006137984 */ /* 0x000ea20000000800 */
[----:B---3--:R-:W-:-:S03]  /*0550*/  FFMA R20, R20, R17, R21 ;  /* 0x0000001114147223 */ /* 0x008fc60000000015 */
[----:B------:R3:W2:Y:S01]  /*0560*/  LDS R12, [R6+0x1c] ;  /* 0x00001c00060c7984 */ /* 0x0006a20000000800 */
[----:B----4-:R-:W-:Y:S01]  /*0570*/  FFMA R25, R25, R16, R20 ;  /* 0x0000001019197223 */ /* 0x010fe20000000014 */
[----:B---3--:R-:W-:-:S03]  /*0580*/  IADD3 R6, PT, PT, R6, 0x40, RZ ;  /* 0x0000004006067810 */ /* 0x008fc60007ffe0ff */
[----:B0-----:R-:W-:-:S04]  /*0590*/  FFMA R22, R22, R15, R25 ;  /* 0x0000000f16167223 */ /* 0x001fc80000000019 */
[----:B-----5:R-:W-:-:S04]  /*05a0*/  FFMA R27, R27, R14, R22 ;  /* 0x0000000e1b1b7223 */ /* 0x020fc80000000016 */
[----:B------:R-:W-:-:S04]  /*05b0*/  FFMA R13, R24, R13, R27 ;  /* 0x0000000d180d7223 */ /* 0x000fc8000000001b */
[----:B-1----:R-:W-:-:S04]  /*05c0*/  FFMA R18, R18, R11, R13 ;  /* 0x0000000b12127223 */ /* 0x002fc8000000000d */
[----:B--2---:R-:W-:-:S04]  /*05d0*/  FFMA R19, R19, R8, R18 ;  /* 0x0000000813137223 */ /* 0x004fc80000000012 */
[----:B------:R-:W-:Y:S01]  /*05e0*/  FFMA R19, R12, R9, R19 ;  /* 0x000000090c137223 */ /* 0x000fe20000000013 */
[----:B------:R-:W-:Y:S06]  /*05f0*/  BRA.U UP1, `(.L_x_2) ;  /* 0xfffffffd01287547 */ /* 0x000fec000b83ffff */
.L_x_1:
[----:B------:R-:W-:Y:S05]  /*0600*/  BRA.U !UP0, `(.L_x_0) ;  /* 0x0000000508207547 */ /* 0x000fea000b800000 */
[----:B------:R-:W-:Y:S02]  /*0610*/  UISETP.GE.U32.AND UP0, UPT, UR7, 0x8, UPT ;  /* 0x000000080700788c */ /* 0x000fe4000bf06070 */
[----:B------:R-:W-:-:S04]  /*0620*/  ULOP3.LUT UR5, UR6, 0x7, URZ, 0xc0, !UPT ;  /* 0x0000000706057892 */ /* 0x000fc8000f8ec0ff */
[----:B------:R-:W-:-:S03]  /*0630*/  UISETP.NE.AND UP1, UPT, UR5, URZ, UPT ;  /* 0x000000ff0500728c */ /* 0x000fc6000bf25270 */
[----:B------:R-:W-:Y:S08]  /*0640*/  BRA.U !UP0, `(.L_x_3) ;  /* 0x0000000108747547 */ /* 0x000ff0000b800000 */
[----:B0-----:R-:W0:Y:S02]  /*0650*/  LDC.64 R8, c[0x0][0x388] ;  /* 0x0000e200ff087b82 */ /* 0x001e240000000a00 */
[----:B0-----:R-:W-:-:S05]  /*0660*/  IMAD.WIDE.U32 R8, R7, 0x4, R8 ;  /* 0x0000000407087825 */ /* 0x001fca00078e0008 */
[----:B------:R-:W2:Y:S04]  /*0670*/  LDG.E R11, desc[UR10][R8.64] ;  /* 0x0000000a080b7981 */ /* 0x000ea8000c1e1900 */
[----:B------:R-:W3:Y:S04]  /*0680*/  LDG.E R13, desc[UR10][R8.64+0x4] ;  /* 0x0000040a080d7981 */ /* 0x000ee8000c1e1900 */
[----:B------:R-:W4:Y:S04]  /*0690*/  LDG.E R15, desc[UR10][R8.64+0x8] ;  /* 0x0000080a080f7981 */ /* 0x000f28000c1e1900 */
[----:B------:R-:W5:Y:S04]  /*06a0*/  LDG.E R17, desc[UR10][R8.64+0xc] ;  /* 0x00000c0a08117981 */ /* 0x000f68000c1e1900 */
[----:B------:R-:W5:Y:S04]  /*06b0*/  LDG.E R21, desc[UR10][R8.64+0x10] ;  /* 0x0000100a08157981 */ /* 0x000f68000c1e1900 */
[----:B------:R-:W5:Y:S04]  /*06c0*/  LDG.E R6, desc[UR10][R8.64+0x14] ;  /* 0x0000140a08067981 */ /* 0x000f68000c1e1900 */
[----:B------:R-:W5:Y:S04]  /*06d0*/  LDG.E R2, desc[UR10][R8.64+0x18] ;  /* 0x0000180a08027981 */ /* 0x000f68000c1e1900 */
[----:B------:R-:W5:Y:S01]  /*06e0*/  LDG.E R3, desc[UR10][R8.64+0x1c] ;  /* 0x00001c0a08037981 */ /* 0x000f62000c1e1900 */
[----:B------:R-:W-:-:S02]  /*06f0*/  IADD3 R10, PT, PT, R7, R0, RZ ;  /* 0x00000000070a7210 */ /* 0x000fc40007ffe0ff */
[----:B------:R-:W-:Y:S02]  /*0700*/  IADD3 R7, PT, PT, R7, 0x8, RZ ;  /* 0x0000000807077810 */ /* 0x000fe40007ffe0ff */
[----:B------:R-:W-:-:S05]  /*0710*/  LEA R10, R10, R5, 0x2 ;  /* 0x000000050a0a7211 */ /* 0x000fca00078e10ff */
[----:B------:R-:W2:Y:S04]  /*0720*/  LDS R12, [R10] ;  /* 0x000000000a0c7984 */ /* 0x000ea80000000800 */
[----:B------:R-:W3:Y:S04]  /*0730*/  LDS R14, [R10+0x4] ;  /* 0x000004000a0e7984 */ /* 0x000ee80000000800 */
[----:B------:R-:W4:Y:S04]  /*0740*/  LDS R16, [R10+0x8] ;  /* 0x000008000a107984 */ /* 0x000f280000000800 */
[----:B------:R-:W5:Y:S04]  /*0750*/  LDS R18, [R10+0xc] ;  /* 0x00000c000a127984 */ /* 0x000f680000000800 */
[----:B------:R-:W0:Y:S04]  /*0760*/  LDS R20, [R10+0x10] ;  /* 0x000010000a147984 */ /* 0x000e280000000800 */
[----:B------:R-:W1:Y:S04]  /*0770*/  LDS R22, [R10+0x14] ;  /* 0x000014000a167984 */ /* 0x000e680000000800 */
[----:B------:R-:W1:Y:S04]  /*0780*/  LDS R24, [R10+0x18] ;  /* 0x000018000a187984 */ /* 0x000e680000000800 */
[----:B------:R-:W1:Y:S01]  /*0790*/  LDS R23, [R10+0x1c] ;  /* 0x00001c000a177984 */ /* 0x000e620000000800 */
[----:B--2---:R-:W-:-:S04]  /*07a0*/  FFMA R11, R12, R11, R19 ;  /* 0x0000000b0c0b7223 */ /* 0x004fc80000000013 */
[----:B---3--:R-:W-:-:S04]  /*07b0*/  FFMA R11, R14, R13, R11 ;  /* 0x0000000d0e0b7223 */ /* 0x008fc8000000000b */
[----:B----4-:R-:W-:-:S04]  /*07c0*/  FFMA R11, R16, R15, R11 ;  /* 0x0000000f100b7223 */ /* 0x010fc8000000000b */
[----:B-----5:R-:W-:-:S04]  /*07d0*/  FFMA R11, R18, R17, R11 ;  /* 0x00000011120b7223 */ /* 0x020fc8000000000b */
[----:B0-----:R-:W-:-:S04]  /*07e0*/  FFMA R11, R20, R21, R11 ;  /* 0x00000015140b7223 */ /* 0x001fc8000000000b */
[----:B-1----:R-:W-:-:S04]  /*07f0*/  FFMA R11, R22, R6, R11 ;  /* 0x00000006160b7223 */ /* 0x002fc8000000000b */
[----:B------:R-:W-:-:S04]  /*0800*/  FFMA R2, R24, R2, R11 ;  /* 0x0000000218027223 */ /* 0x000fc8000000000b */
[----:B------:R-:W-:-:S07]  /*0810*/  FFMA R19, R23, R3, R2 ;  /* 0x0000000317137223 */ /* 0x000fce0000000002 */
.L_x_3:
        /* <DEDUP_REMOVED lines=10> */
[----:B------:R-:W5:Y:S01]  /*08c0*/  LDG.E R14, desc[UR10][R2.64+0xc] ;  /* 0x00000c0a020e7981 */ /* 0x000f62000c1e1900 */
[----:B------:R-:W-:-:S02]  /*08d0*/  IADD3 R6, PT, PT, R7, R0, RZ ;  /* 0x0000000007067210 */ /* 0x000fc40007ffe0ff */
[----:B------:R-:W-:Y:S02]  /*08e0*/  IADD3 R7, PT, PT, R7, 0x4, RZ ;  /* 0x0000000407077810 */ /* 0x000fe40007ffe0ff */
[----:B------:R-:W-:-:S05]  /*08f0*/  LEA R6, R6, R5, 0x2 ;  /* 0x0000000506067211 */ /* 0x000fca00078e10ff */
[----:B------:R-:W2:Y:S04]  /*0900*/  LDS R8, [R6] ;  /* 0x0000000006087984 */ /* 0x000ea80000000800 */
[----:B------:R-:W3:Y:S04]  /*0910*/  LDS R11, [R6+0x4] ;  /* 0x00000400060b7984 */ /* 0x000ee80000000800 */
[----:B------:R-:W4:Y:S04]  /*0920*/  LDS R13, [R6+0x8] ;  /* 0x00000800060d7984 */ /* 0x000f280000000800 */
[----:B------:R-:W5:Y:S01]  /*0930*/  LDS R15, [R6+0xc] ;  /* 0x00000c00060f7984 */ /* 0x000f620000000800 */
[----:B--2---:R-:W-:-:S04]  /*0940*/  FFMA R8, R8, R9, R19 ;  /* 0x0000000908087223 */ /* 0x004fc80000000013 */
[----:B---3--:R-:W-:-:S04]  /*0950*/  FFMA R8, R11, R10, R8 ;  /* 0x0000000a0b087223 */ /* 0x008fc80000000008 */
[----:B----4-:R-:W-:-:S04]  /*0960*/  FFMA R8, R13, R12, R8 ;  /* 0x0000000c0d087223 */ /* 0x010fc80000000008 */
[----:B-----5:R-:W-:-:S07]  /*0970*/  FFMA R19, R15, R14, R8 ;  /* 0x0000000e0f137223 */ /* 0x020fce0000000008 */
.L_x_4:
[----:B------:R-:W-:Y:S05]  /*0980*/  BRA.U !UP1, `(.L_x_0) ;  /* 0x0000000109407547 */ /* 0x000fea000b800000 */
[----:B0-----:R-:W0:Y:S01]  /*0990*/  LDC.64 R2, c[0x0][0x388] ;  /* 0x0000e200ff027b82 */ /* 0x001e220000000a00 */
[----:B------:R-:W-:Y:S01]  /*09a0*/  IADD3 R0, PT, PT, R0, R7, RZ ;  /* 0x0000000700007210 */ /* 0x000fe20007ffe0ff */
[----:B------:R-:W-:-:S03]  /*09b0*/  UIADD3 UR4, UPT, UPT, -UR4, URZ, URZ ;  /* 0x000000ff04047290 */ /* 0x000fc6000fffe1ff */
[----:B------:R-:W-:Y:S01]  /*09c0*/  LEA R0, R0, R5, 0x2 ;  /* 0x0000000500007211 */ /* 0x000fe200078e10ff */
[----:B0-----:R-:W-:-:S03]  /*09d0*/  IMAD.WIDE.U32 R2, R7, 0x4, R2 ;  /* 0x0000000407027825 */ /* 0x001fc600078e0002 */
[----:B------:R-:W-:-:S07]  /*09e0*/  MOV R5, R2 ;  /* 0x0000000200057202 */ /* 0x000fce0000000f00 */
.L_x_5:
[----:B------:R-:W-:Y:S01]  /*09f0*/  MOV R2, R5 ;  /* 0x0000000500027202 */ /* 0x000fe20000000f00 */
[----:B------:R0:W1:Y:S05]  /*0a00*/  LDS R6, [R0] ;  /* 0x0000000000067984 */ /* 0x00006a0000000800 */
[----:B------:R2:W1:Y:S01]  /*0a10*/  LDG.E R2, desc[UR10][R2.64] ;  /* 0x0000000a02027981 */ /* 0x000462000c1e1900 */
[----:B------:R-:W-:Y:S01]  /*0a20*/  UIADD3 UR4, UPT, UPT, UR4, 0x1, URZ ;  /* 0x0000000104047890 */ /* 0x000fe2000fffe0ff */
[----:B------:R-:W-:Y:S02]  /*0a30*/  IADD3 R5, P1, PT, R5, 0x4, RZ ;  /* 0x0000000405057810 */ /* 0x000fe40007f3e0ff */
[----:B0-----:R-:W-:Y:S01]  /*0a40*/  IADD3 R0, PT, PT, R0, 0x4, RZ ;  /* 0x0000000400007810 */ /* 0x001fe20007ffe0ff */
[----:B------:R-:W-:Y:S01]  /*0a50*/  UISETP.NE.AND UP0, UPT, UR4, URZ, UPT ;  /* 0x000000ff0400728c */ /* 0x000fe2000bf05270 */
[----:B--2---:R-:W-:Y:S01]  /*0a60*/  IADD3.X R3, PT, PT, RZ, R3, RZ, P1, !PT ;  /* 0x00000003ff037210 */ /* 0x004fe20000ffe4ff */
[----:B-1----:R-:W-:-:S07]  /*0a70*/  FFMA R19, R6, R2, R19 ;  /* 0x0000000206137223 */ /* 0x002fce0000000013 */
[----:B------:R-:W-:Y:S05]  /*0a80*/  BRA.U UP0, `(.L_x_5) ;  /* 0xfffffffd00d87547 */ /* 0x000fea000b83ffff */
.L_x_0:
[----:B------:R-:W-:Y:S05]  /*0a90*/  @!P0 EXIT ;  /* 0x000000000000894d */ /* 0x000fea0003800000 */
[----:B0-----:R-:W0:Y:S02]  /*0aa0*/  LDC.64 R2, c[0x0][0x390] ;  /* 0x0000e400ff027b82 */ /* 0x001e240000000a00 */
[----:B0-----:R-:W-:-:S05]  /*0ab0*/  IMAD.WIDE.U32 R4, R4, 0x4, R2 ;  /* 0x0000000404047825 */ /* 0x001fca00078e0002 */
[----:B------:R-:W-:Y:S01]  /*0ac0*/  STG.E desc[UR10][R4.64], R19 ;  /* 0x0000001304007986 */ /* 0x000fe2000c10190a */
[----:B------:R-:W-:Y:S05]  /*0ad0*/  EXIT ;  /* 0x000000000000794d */ /* 0x000fea0003800000 */
.L_x_6:
[----:B------:R-:W-:-:S00]  /*0ae0*/  BRA `(.L_x_6) ;  /* 0xfffffffc00fc7947 */ /* 0x000fc0000383ffff */
[----:B------:R-:W-:-:S00]  /*0af0*/  NOP ;  /* 0x0000000000007918 */ /* 0x000fc00000000000 */
        /* <DEDUP_REMOVED lines=8> */
.L_x_7:


//--------------------- .nv.shared._Z11convolutionPfS_S_ii --------------------------
	.section	.nv.shared._Z11convolutionPfS_S_ii,"aw",@nobits
	.sectionflags	@""
	.align	4
.nv.shared._Z11convolutionPfS_S_ii:
	.zero		1048


//--------------------- .nv.shared.reserved.0     --------------------------
	.section	.nv.shared.reserved.0,"aw",@nobits
	.weak		__nv_reservedSMEM_offset_0_alias
	.size		__nv_reservedSMEM_offset_0_alias, 0, 64
	.other		__nv_reservedSMEM_offset_0_alias,@"STO_CUDA_RESERVED_SHARED STV_DEFAULT"
__nv_reservedSMEM_offset_0_alias:
	.zero		0
	.zero		64


//--------------------- .nv.constant0._Z11convolutionPfS_S_ii --------------------------
	.section	.nv.constant0._Z11convolutionPfS_S_ii,"a",@progbits
	.sectionflags	@""
	.align	4
.nv.constant0._Z11convolutionPfS_S_ii:
	.zero		928


//--------------------- SYMBOLS --------------------------

	.type		.nv.reservedSmem.offset0,@object
	.size		.nv.reservedSmem.offset0,0x4
	.type		.nv.reservedSmem.cap,@object
	.size		.nv.reservedSmem.cap,0x4
